//
// Generated by NVIDIA NVVM Compiler
//
// Compiler Build ID: CL-36424714
// Cuda compilation tools, release 13.0, V13.0.88
// Based on NVVM 20.0.0
//

.version 9.0
.target sm_100
.address_size 64

	// .globl	_Z7kernelAPfi

.visible .entry _Z7kernelAPfi(
	.param .u64 .ptr .align 1 _Z7kernelAPfi_param_0,
	.param .u32 _Z7kernelAPfi_param_1
)
{
	.reg .pred 	%p<2>;
	.reg .b32 	%r<6>;
	.reg .b32 	%f<3>;
	.reg .b64 	%rd<5>;

	ld.param.u64 	%rd1, [_Z7kernelAPfi_param_0];
	ld.param.u32 	%r2, [_Z7kernelAPfi_param_1];
	mov.u32 	%r3, %ctaid.x;
	mov.u32 	%r4, %ntid.x;
	mov.u32 	%r5, %tid.x;
	mad.lo.s32 	%r1, %r3, %r4, %r5;
	setp.ge.s32 	%p1, %r1, %r2;
	@%p1 bra 	$L__BB0_2;
	cvta.to.global.u64 	%rd2, %rd1;
	mul.wide.s32 	%rd3, %r1, 4;
	add.s64 	%rd4, %rd2, %rd3;
	ld.global.f32 	%f1, [%rd4];
	add.f32 	%f2, %f1, 0f3F800000;
	st.global.f32 	[%rd4], %f2;
$L__BB0_2:
	ret;

}
	// .globl	_Z7kernelBPfi
.visible .entry _Z7kernelBPfi(
	.param .u64 .ptr .align 1 _Z7kernelBPfi_param_0,
	.param .u32 _Z7kernelBPfi_param_1
)
{
	.reg .pred 	%p<2>;
	.reg .b32 	%r<6>;
	.reg .b32 	%f<3>;
	.reg .b64 	%rd<5>;

	ld.param.u64 	%rd1, [_Z7kernelBPfi_param_0];
	ld.param.u32 	%r2, [_Z7kernelBPfi_param_1];
	mov.u32 	%r3, %ctaid.x;
	mov.u32 	%r4, %ntid.x;
	mov.u32 	%r5, %tid.x;
	mad.lo.s32 	%r1, %r3, %r4, %r5;
	setp.ge.s32 	%p1, %r1, %r2;
	@%p1 bra 	$L__BB1_2;
	cvta.to.global.u64 	%rd2, %rd1;
	mul.wide.s32 	%rd3, %r1, 4;
	add.s64 	%rd4, %rd2, %rd3;
	ld.global.f32 	%f1, [%rd4];
	add.f32 	%f2, %f1, %f1;
	st.global.f32 	[%rd4], %f2;
$L__BB1_2:
	ret;

}
	// .globl	_Z7kernelCPfi
.visible .entry _Z7kernelCPfi(
	.param .u64 .ptr .align 1 _Z7kernelCPfi_param_0,
	.param .u32 _Z7kernelCPfi_param_1
)
{
	.reg .pred 	%p<2>;
	.reg .b32 	%r<6>;
	.reg .b32 	%f<3>;
	.reg .b64 	%rd<5>;

	ld.param.u64 	%rd1, [_Z7kernelCPfi_param_0];
	ld.param.u32 	%r2, [_Z7kernelCPfi_param_1];
	mov.u32 	%r3, %ctaid.x;
	mov.u32 	%r4, %ntid.x;
	mov.u32 	%r5, %tid.x;
	mad.lo.s32 	%r1, %r3, %r4, %r5;
	setp.ge.s32 	%p1, %r1, %r2;
	@%p1 bra 	$L__BB2_2;
	cvta.to.global.u64 	%rd2, %rd1;
	mul.wide.s32 	%rd3, %r1, 4;
	add.s64 	%rd4, %rd2, %rd3;
	ld.global.f32 	%f1, [%rd4];
	add.f32 	%f2, %f1, 0fC0400000;
	st.global.f32 	[%rd4], %f2;
$L__BB2_2:
	ret;

}


// ===== COMPILED SASS (sm_100) =====

	.target	sm_100

	.elftype	@"ET_EXEC"


//--------------------- .note.nv.tkinfo           --------------------------
	.section	.note.nv.tkinfo,"",@"SHT_NOTE"
	.sectionflags	@"SHF_NOTE_NV_TKINFO"
	.tkinfo
        /*0018*/ 	.word	0x00000002
        /*0030*/ 	.string	""
        /*0030*/ 	.string	"ptxas"
        /*0030*/ 	.string	"Cuda compilation tools, release 13.0, V13.0.88"
        /*0030*/ 	.string	"Build cuda_13.0.r13.0/compiler.36424714_0"
        /*0030*/ 	.string	"-arch sm_100 -m 64 "



//--------------------- .note.nv.cuinfo           --------------------------
	.section	.note.nv.cuinfo,"",@"SHT_NOTE"
	.sectionflags	@"SHF_NOTE_NV_CUINFO"
        /*0018*/ 	.short	0x0002
        /*001a*/ 	.short	0x0064
        /*001c*/ 	.short	0x0082
	.zero		2


//--------------------- .nv.info                  --------------------------
	.section	.nv.info,"",@"SHT_CUDA_INFO"
	.align	4


	//----- nvinfo : EIATTR_REGCOUNT
	.align		4
        /*0000*/ 	.byte	0x04, 0x2f
        /*0002*/ 	.short	(.L_1 - .L_0)
	.align		4
.L_0:
        /*0004*/ 	.word	index@(_Z7kernelAPfi)
        /*0008*/ 	.word	0x00000008


	//----- nvinfo : EIATTR_FRAME_SIZE
	.align		4
.L_1:
        /*000c*/ 	.byte	0x04, 0x11
        /*000e*/ 	.short	(.L_3 - .L_2)
	.align		4
.L_2:
        /*0010*/ 	.word	index@(_Z7kernelAPfi)
        /*0014*/ 	.word	0x00000000


	//----- nvinfo : EIATTR_REGCOUNT
	.align		4
.L_3:
        /*0018*/ 	.byte	0x04, 0x2f
        /*001a*/ 	.short	(.L_5 - .L_4)
	.align		4
.L_4:
        /*001c*/ 	.word	index@(_Z7kernelBPfi)
        /*0020*/ 	.word	0x00000008


	//----- nvinfo : EIATTR_FRAME_SIZE
	.align		4
.L_5:
        /*0024*/ 	.byte	0x04, 0x11
        /*0026*/ 	.short	(.L_7 - .L_6)
	.align		4
.L_6:
        /*0028*/ 	.word	index@(_Z7kernelBPfi)
        /*002c*/ 	.word	0x00000000


	//----- nvinfo : EIATTR_REGCOUNT
	.align		4
.L_7:
        /*0030*/ 	.byte	0x04, 0x2f
        /*0032*/ 	.short	(.L_9 - .L_8)
	.align		4
.L_8:
        /*0034*/ 	.word	index@(_Z7kernelCPfi)
        /*0038*/ 	.word	0x00000008


	//----- nvinfo : EIATTR_FRAME_SIZE
	.align		4
.L_9:
        /*003c*/ 	.byte	0x04, 0x11
        /*003e*/ 	.short	(.L_11 - .L_10)
	.align		4
.L_10:
        /*0040*/ 	.word	index@(_Z7kernelCPfi)
        /*0044*/ 	.word	0x00000000


	//----- nvinfo : EIATTR_MIN_STACK_SIZE
	.align		4
.L_11:
        /*0048*/ 	.byte	0x04, 0x12
        /*004a*/ 	.short	(.L_13 - .L_12)
	.align		4
.L_12:
        /*004c*/ 	.word	index@(_Z7kernelCPfi)
        /*0050*/ 	.word	0x00000000


	//----- nvinfo : EIATTR_MIN_STACK_SIZE
	.align		4
.L_13:
        /*0054*/ 	.byte	0x04, 0x12
        /*0056*/ 	.short	(.L_15 - .L_14)
	.align		4
.L_14:
        /*0058*/ 	.word	index@(_Z7kernelBPfi)
        /*005c*/ 	.word	0x00000000


	//----- nvinfo : EIATTR_MIN_STACK_SIZE
	.align		4
.L_15:
        /*0060*/ 	.byte	0x04, 0x12
        /*0062*/ 	.short	(.L_17 - .L_16)
	.align		4
.L_16:
        /*0064*/ 	.word	index@(_Z7kernelAPfi)
        /*0068*/ 	.word	0x00000000
.L_17:


//--------------------- .nv.compat                --------------------------
	.section	.nv.compat,"",@"SHT_CUDA_COMPAT_INFO"
	.align	4
        /*0000*/ 	.byte	0x02, 0x09, 0x00, 0x00, 0x02, 0x02, 0x01, 0x00, 0x02, 0x05, 0x05, 0x00, 0x03, 0x07, 0x01, 0x01
        /*0010*/ 	.byte	0x02, 0x03, 0x00, 0x00, 0x02, 0x06, 0x01, 0x00, 0x04, 0x0b, 0x08, 0x00, 0x09, 0x00, 0x00, 0x00
        /*0020*/ 	.byte	0x00, 0x00, 0x00, 0x00


//--------------------- .nv.info._Z7kernelCPfi    --------------------------
	.section	.nv.info._Z7kernelCPfi,"",@"SHT_CUDA_INFO"
	.sectionflags	@""
	.align	4


	//----- nvinfo : EIATTR_CUDA_API_VERSION
	.align		4
        /*0000*/ 	.byte	0x04, 0x37
        /*0002*/ 	.short	(.L_19 - .L_18)
.L_18:
        /*0004*/ 	.word	0x00000082


	//----- nvinfo : EIATTR_KPARAM_INFO
	.align		4
.L_19:
        /*0008*/ 	.byte	0x04, 0x17
        /*000a*/ 	.short	(.L_21 - .L_20)
.L_20:
        /*000c*/ 	.word	0x00000000
        /*0010*/ 	.short	0x0001
        /*0012*/ 	.short	0x0008
        /*0014*/ 	.byte	0x00, 0xf0, 0x11, 0x00


	//----- nvinfo : EIATTR_KPARAM_INFO
	.align		4
.L_21:
        /*0018*/ 	.byte	0x04, 0x17
        /*001a*/ 	.short	(.L_23 - .L_22)
.L_22:
        /*001c*/ 	.word	0x00000000
        /*0020*/ 	.short	0x0000
        /*0022*/ 	.short	0x0000
        /*0024*/ 	.byte	0x00, 0xf5, 0x21, 0x00


	//----- nvinfo : EIATTR_SPARSE_MMA_MASK
	.align		4
.L_23:
        /*0028*/ 	.byte	0x03, 0x50
        /*002a*/ 	.short	0x0000


	//----- nvinfo : EIATTR_MAXREG_COUNT
	.align		4
        /*002c*/ 	.byte	0x03, 0x1b
        /*002e*/ 	.short	0x00ff


	//----- nvinfo : EIATTR_MERCURY_ISA_VERSION
	.align		4
        /*0030*/ 	.byte	0x03, 0x5f
        /*0032*/ 	.short	0x0101


	//----- nvinfo : EIATTR_VRC_CTA_INIT_COUNT
	.align		4
        /*0034*/ 	.byte	0x02, 0x4a
	.zero		1
	.zero		1


	//----- nvinfo : EIATTR_EXIT_INSTR_OFFSETS
	.align		4
        /*0038*/ 	.byte	0x04, 0x1c
        /*003a*/ 	.short	(.L_25 - .L_24)


	//   ....[0]....
.L_24:
        /*003c*/ 	.word	0x00000070


	//   ....[1]....
        /*0040*/ 	.word	0x000000e0


	//----- nvinfo : EIATTR_CBANK_PARAM_SIZE
	.align		4
.L_25:
        /*0044*/ 	.byte	0x03, 0x19
        /*0046*/ 	.short	0x000c


	//----- nvinfo : EIATTR_PARAM_CBANK
	.align		4
        /*0048*/ 	.byte	0x04, 0x0a
        /*004a*/ 	.short	(.L_27 - .L_26)
	.align		4
.L_26:
        /*004c*/ 	.word	index@(.nv.constant0._Z7kernelCPfi)
        /*0050*/ 	.short	0x0380
        /*0052*/ 	.short	0x000c


	//----- nvinfo : EIATTR_SW_WAR
	.align		4
.L_27:
        /*0054*/ 	.byte	0x04, 0x36
        /*0056*/ 	.short	(.L_29 - .L_28)
.L_28:
        /*0058*/ 	.word	0x00000008
.L_29:


//--------------------- .nv.info._Z7kernelBPfi    --------------------------
	.section	.nv.info._Z7kernelBPfi,"",@"SHT_CUDA_INFO"
	.sectionflags	@""
	.align	4


	//----- nvinfo : EIATTR_CUDA_API_VERSION
	.align		4
        /*0000*/ 	.byte	0x04, 0x37
        /*0002*/ 	.short	(.L_31 - .L_30)
.L_30:
        /*0004*/ 	.word	0x00000082


	//----- nvinfo : EIATTR_KPARAM_INFO
	.align		4
.L_31:
        /*0008*/ 	.byte	0x04, 0x17
        /*000a*/ 	.short	(.L_33 - .L_32)
.L_32:
        /*000c*/ 	.word	0x00000000
        /*0010*/ 	.short	0x0001
        /*0012*/ 	.short	0x0008
        /*0014*/ 	.byte	0x00, 0xf0, 0x11, 0x00


	//----- nvinfo : EIATTR_KPARAM_INFO
	.align		4
.L_33:
        /*0018*/ 	.byte	0x04, 0x17
        /*001a*/ 	.short	(.L_35 - .L_34)
.L_34:
        /*001c*/ 	.word	0x00000000
        /*0020*/ 	.short	0x0000
        /*0022*/ 	.short	0x0000
        /*0024*/ 	.byte	0x00, 0xf5, 0x21, 0x00


	//----- nvinfo : EIATTR_SPARSE_MMA_MASK
	.align		4
.L_35:
        /*0028*/ 	.byte	0x03, 0x50
        /*002a*/ 	.short	0x0000


	//----- nvinfo : EIATTR_MAXREG_COUNT
	.align		4
        /*002c*/ 	.byte	0x03, 0x1b
        /*002e*/ 	.short	0x00ff


	//----- nvinfo : EIATTR_MERCURY_ISA_VERSION
	.align		4
        /*0030*/ 	.byte	0x03, 0x5f
        /*0032*/ 	.short	0x0101


	//----- nvinfo : EIATTR_VRC_CTA_INIT_COUNT
	.align		4
        /*0034*/ 	.byte	0x02, 0x4a
	.zero		1
	.zero		1


	//----- nvinfo : EIATTR_EXIT_INSTR_OFFSETS
	.align		4
        /*0038*/ 	.byte	0x04, 0x1c
        /*003a*/ 	.short	(.L_37 - .L_36)


	//   ....[0]....
.L_36:
        /*003c*/ 	.word	0x00000070


	//   ....[1]....
        /*0040*/ 	.word	0x000000e0


	//----- nvinfo : EIATTR_CBANK_PARAM_SIZE
	.align		4
.L_37:
        /*0044*/ 	.byte	0x03, 0x19
        /*0046*/ 	.short	0x000c


	//----- nvinfo : EIATTR_PARAM_CBANK
	.align		4
        /*0048*/ 	.byte	0x04, 0x0a
        /*004a*/ 	.short	(.L_39 - .L_38)
	.align		4
.L_38:
        /*004c*/ 	.word	index@(.nv.constant0._Z7kernelBPfi)
        /*0050*/ 	.short	0x0380
        /*0052*/ 	.short	0x000c


	//----- nvinfo : EIATTR_SW_WAR
	.align		4
.L_39:
        /*0054*/ 	.byte	0x04, 0x36
        /*0056*/ 	.short	(.L_41 - .L_40)
.L_40:
        /*0058*/ 	.word	0x00000008
.L_41:


//--------------------- .nv.info._Z7kernelAPfi    --------------------------
	.section	.nv.info._Z7kernelAPfi,"",@"SHT_CUDA_INFO"
	.sectionflags	@""
	.align	4


	//----- nvinfo : EIATTR_CUDA_API_VERSION
	.align		4
        /*0000*/ 	.byte	0x04, 0x37
        /*0002*/ 	.short	(.L_43 - .L_42)
.L_42:
        /*0004*/ 	.word	0x00000082


	//----- nvinfo : EIATTR_KPARAM_INFO
	.align		4
.L_43:
        /*0008*/ 	.byte	0x04, 0x17
        /*000a*/ 	.short	(.L_45 - .L_44)
.L_44:
        /*000c*/ 	.word	0x00000000
        /*0010*/ 	.short	0x0001
        /*0012*/ 	.short	0x0008
        /*0014*/ 	.byte	0x00, 0xf0, 0x11, 0x00


	//----- nvinfo : EIATTR_KPARAM_INFO
	.align		4
.L_45:
        /*0018*/ 	.byte	0x04, 0x17
        /*001a*/ 	.short	(.L_47 - .L_46)
.L_46:
        /*001c*/ 	.word	0x00000000
        /*0020*/ 	.short	0x0000
        /*0022*/ 	.short	0x0000
        /*0024*/ 	.byte	0x00, 0xf5, 0x21, 0x00


	//----- nvinfo : EIATTR_SPARSE_MMA_MASK
	.align		4
.L_47:
        /*0028*/ 	.byte	0x03, 0x50
        /*002a*/ 	.short	0x0000


	//----- nvinfo : EIATTR_MAXREG_COUNT
	.align		4
        /*002c*/ 	.byte	0x03, 0x1b
        /*002e*/ 	.short	0x00ff


	//----- nvinfo : EIATTR_MERCURY_ISA_VERSION
	.align		4
        /*0030*/ 	.byte	0x03, 0x5f
        /*0032*/ 	.short	0x0101


	//----- nvinfo : EIATTR_VRC_CTA_INIT_COUNT
	.align		4
        /*0034*/ 	.byte	0x02, 0x4a
	.zero		1
	.zero		1


	//----- nvinfo : EIATTR_EXIT_INSTR_OFFSETS
	.align		4
        /*0038*/ 	.byte	0x04, 0x1c
        /*003a*/ 	.short	(.L_49 - .L_48)


	//   ....[0]....
.L_48:
        /*003c*/ 	.word	0x00000070


	//   ....[1]....
        /*0040*/ 	.word	0x000000e0


	//----- nvinfo : EIATTR_CBANK_PARAM_SIZE
	.align		4
.L_49:
        /*0044*/ 	.byte	0x03, 0x19
        /*0046*/ 	.short	0x000c


	//----- nvinfo : EIATTR_PARAM_CBANK
	.align		4
        /*0048*/ 	.byte	0x04, 0x0a
        /*004a*/ 	.short	(.L_51 - .L_50)
	.align		4
.L_50:
        /*004c*/ 	.word	index@(.nv.constant0._Z7kernelAPfi)
        /*0050*/ 	.short	0x0380
        /*0052*/ 	.short	0x000c


	//----- nvinfo : EIATTR_SW_WAR
	.align		4
.L_51:
        /*0054*/ 	.byte	0x04, 0x36
        /*0056*/ 	.short	(.L_53 - .L_52)
.L_52:
        /*0058*/ 	.word	0x00000008
.L_53:


//--------------------- .nv.callgraph             --------------------------
	.section	.nv.callgraph,"",@"SHT_CUDA_CALLGRAPH"
	.align	4
	.sectionentsize	8
	.align		4
        /*0000*/ 	.word	0x00000000
	.align		4
        /*0004*/ 	.word	0xffffffff
	.align		4
        /*0008*/ 	.word	0x00000000
	.align		4
        /*000c*/ 	.word	0xfffffffe
	.align		4
        /*0010*/ 	.word	0x00000000
	.align		4
        /*0014*/ 	.word	0xfffffffd
	.align		4
        /*0018*/ 	.word	0x00000000
	.align		4
        /*001c*/ 	.word	0xfffffffc


//--------------------- .text._Z7kernelCPfi       --------------------------
	.section	.text._Z7kernelCPfi,"ax",@progbits
	.align	128
        .global         _Z7kernelCPfi
        .type           _Z7kernelCPfi,@function
        .size           _Z7kernelCPfi,(.L_x_3 - _Z7kernelCPfi)
        .other          _Z7kernelCPfi,@"STO_CUDA_ENTRY STV_DEFAULT"
_Z7kernelCPfi:
.text._Z7kernelCPfi:
[----:B------:R-:W-:Y:S01]  /*0000*/  LDC R1, c[0x0][0x37c] ;  /* 0x0000df00ff017b82 */ /* 0x000fe20000000800 */
[----:B------:R-:W0:Y:S07]  /*0010*/  S2R R0, SR_TID.X ;  /* 0x0000000000007919 */ /* 0x000e2e0000002100 */
[----:B------:R-:W0:Y:S01]  /*0020*/  S2UR UR4, SR_CTAID.X ;  /* 0x00000000000479c3 */ /* 0x000e220000002500 */
[----:B------:R-:W1:Y:S07]  /*0030*/  LDCU UR5, c[0x0][0x388] ;  /* 0x00007100ff0577ac */ /* 0x000e6e0008000800 */
[----:B------:R-:W0:Y:S02]  /*0040*/  LDC R5, c[0x0][0x360] ;  /* 0x0000d800ff057b82 */ /* 0x000e240000000800 */
[----:B0-----:R-:W-:-:S05]  /*0050*/  IMAD R5, R5, UR4, R0 ;  /* 0x0000000405057c24 */ /* 0x001fca000f8e0200 */
[----:B-1----:R-:W-:-:S13]  /*0060*/  ISETP.GE.AND P0, PT, R5, UR5, PT ;  /* 0x0000000505007c0c */ /* 0x002fda000bf06270 */
[----:B------:R-:W-:Y:S05]  /*0070*/  @P0 EXIT ;  /* 0x000000000000094d */ /* 0x000fea0003800000 */
[----:B------:R-:W0:Y:S01]  /*0080*/  LDC.64 R2, c[0x0][0x380] ;  /* 0x0000e000ff027b82 */ /* 0x000e220000000a00 */
[----:B------:R-:W1:Y:S01]  /*0090*/  LDCU.64 UR4, c[0x0][0x358] ;  /* 0x00006b00ff0477ac */ /* 0x000e620008000a00 */
[----:B0-----:R-:W-:-:S05]  /*00a0*/  IMAD.WIDE R2, R5, 0x4, R2 ;  /* 0x0000000405027825 */ /* 0x001fca00078e0202 */
[----:B-1----:R-:W2:Y:S02]  /*00b0*/  LDG.E R0, desc[UR4][R2.64] ;  /* 0x0000000402007981 */ /* 0x002ea4000c1e1900 */
[----:B--2---:R-:W-:-:S05]  /*00c0*/  FADD R5, R0, -3 ;  /* 0xc040000000057421 */ /* 0x004fca0000000000 */
[----:B------:R-:W-:Y:S01]  /*00d0*/  STG.E desc[UR4][R2.64], R5 ;  /* 0x0000000502007986 */ /* 0x000fe2000c101904 */
[----:B------:R-:W-:Y:S05]  /*00e0*/  EXIT ;  /* 0x000000000000794d */ /* 0x000fea0003800000 */
.L_x_0:
[----:B------:R-:W-:-:S00]  /*00f0*/  BRA `(.L_x_0) ;  /* 0xfffffffc00fc7947 */ /* 0x000fc0000383ffff */
[----:B------:R-:W-:-:S00]  /*0100*/  NOP ;  /* 0x0000000000007918 */ /* 0x000fc00000000000 */
[----:B------:R-:W-:-:S00]  /*0110*/  NOP ;  /* 0x0000000000007918 */ /* 0x000fc00000000000 */
[----:B------:R-:W-:-:S00]  /*0120*/  NOP ;  /* 0x0000000000007918 */ /* 0x000fc00000000000 */
[----:B------:R-:W-:-:S00]  /*0130*/  NOP ;  /* 0x0000000000007918 */ /* 0x000fc00000000000 */
[----:B------:R-:W-:-:S00]  /*0140*/  NOP ;  /* 0x0000000000007918 */ /* 0x000fc00000000000 */
[----:B------:R-:W-:-:S00]  /*0150*/  NOP ;  /* 0x0000000000007918 */ /* 0x000fc00000000000 */
[----:B------:R-:W-:-:S00]  /*0160*/  NOP ;  /* 0x0000000000007918 */ /* 0x000fc00000000000 */
[----:B------:R-:W-:-:S00]  /*0170*/  NOP ;  /* 0x0000000000007918 */ /* 0x000fc00000000000 */
.L_x_3:


//--------------------- .text._Z7kernelBPfi       --------------------------
	.section	.text._Z7kernelBPfi,"ax",@progbits
	.align	128
        .global         _Z7kernelBPfi
        .type           _Z7kernelBPfi,@function
        .size           _Z7kernelBPfi,(.L_x_4 - _Z7kernelBPfi)
        .other          _Z7kernelBPfi,@"STO_CUDA_ENTRY STV_DEFAULT"
_Z7kernelBPfi:
.text._Z7kernelBPfi:
        /* <DEDUP_REMOVED lines=12> */
[----:B--2---:R-:W-:-:S05]  /*00c0*/  FADD R5, R0, R0 ;  /* 0x0000000000057221 */ /* 0x004fca0000000000 */
[----:B------:R-:W-:Y:S01]  /*00d0*/  STG.E desc[UR4][R2.64], R5 ;  /* 0x0000000502007986 */ /* 0x000fe2000c101904 */
[----:B------:R-:W-:Y:S05]  /*00e0*/  EXIT ;  /* 0x000000000000794d */ /* 0x000fea0003800000 */
.L_x_1:
        /* <DEDUP_REMOVED lines=9> */
.L_x_4:


//--------------------- .text._Z7kernelAPfi       --------------------------
	.section	.text._Z7kernelAPfi,"ax",@progbits
	.align	128
        .global         _Z7kernelAPfi
        .type           _Z7kernelAPfi,@function
        .size           _Z7kernelAPfi,(.L_x_5 - _Z7kernelAPfi)
        .other          _Z7kernelAPfi,@"STO_CUDA_ENTRY STV_DEFAULT"
_Z7kernelAPfi:
.text._Z7kernelAPfi:
        /* <DEDUP_REMOVED lines=12> */
[----:B--2---:R-:W-:-:S05]  /*00c0*/  FADD R5, R0, 1 ;  /* 0x3f80000000057421 */ /* 0x004fca0000000000 */
[----:B------:R-:W-:Y:S01]  /*00d0*/  STG.E desc[UR4][R2.64], R5 ;  /* 0x0000000502007986 */ /* 0x000fe2000c101904 */
[----:B------:R-:W-:Y:S05]  /*00e0*/  EXIT ;  /* 0x000000000000794d */ /* 0x000fea0003800000 */
.L_x_2:
        /* <DEDUP_REMOVED lines=9> */
.L_x_5:


//--------------------- .nv.shared.reserved.0     --------------------------
	.section	.nv.shared.reserved.0,"aw",@nobits
	.weak		__nv_reservedSMEM_offset_0_alias
	.size		__nv_reservedSMEM_offset_0_alias, 0, 64
	.other		__nv_reservedSMEM_offset_0_alias,@"STO_CUDA_RESERVED_SHARED STV_DEFAULT"
__nv_reservedSMEM_offset_0_alias:
	.zero		0
	.zero		64


//--------------------- .nv.constant0._Z7kernelCPfi --------------------------
	.section	.nv.constant0._Z7kernelCPfi,"a",@progbits
	.sectionflags	@""
	.align	4
.nv.constant0._Z7kernelCPfi:
	.zero		908


//--------------------- .nv.constant0._Z7kernelBPfi --------------------------
	.section	.nv.constant0._Z7kernelBPfi,"a",@progbits
	.sectionflags	@""
	.align	4
.nv.constant0._Z7kernelBPfi:
	.zero		908


//--------------------- .nv.constant0._Z7kernelAPfi --------------------------
	.section	.nv.constant0._Z7kernelAPfi,"a",@progbits
	.sectionflags	@""
	.align	4
.nv.constant0._Z7kernelAPfi:
	.zero		908


//--------------------- SYMBOLS --------------------------

	.type		.nv.reservedSmem.offset0,@object
	.size		.nv.reservedSmem.offset0,0x4
